	.headerflags	@"EF_CUDA_TEXMODE_UNIFIED EF_CUDA_64BIT_ADDRESS EF_CUDA_SM86 EF_CUDA_VIRTUAL_SM(EF_CUDA_SM86)"
	.elftype	@"ET_EXEC"


//--------------------- .nv.info                  --------------------------
	.section	.nv.info,"",@"SHT_CUDA_INFO"
	.align	4


	//----- nvinfo : EIATTR_REGCOUNT
	.align		4
        /*0000*/ 	.byte	0x04, 0x2f
        /*0002*/ 	.short	(.L_1 - .L_0)
	.align		4
.L_0:
        /*0004*/ 	.word	index@(triton_)
        /*0008*/ 	.word	0x00000010


	//----- nvinfo : EIATTR_MIN_STACK_SIZE
	.align		4
.L_1:
        /*000c*/ 	.byte	0x04, 0x12
        /*000e*/ 	.short	(.L_3 - .L_2)
	.align		4
.L_2:
        /*0010*/ 	.word	index@(triton_)
        /*0014*/ 	.word	0x00000000


	//----- nvinfo : EIATTR_FRAME_SIZE
	.align		4
.L_3:
        /*0018*/ 	.byte	0x04, 0x11
        /*001a*/ 	.short	(.L_5 - .L_4)
	.align		4
.L_4:
        /*001c*/ 	.word	index@(triton_)
        /*0020*/ 	.word	0x00000000


	//----- nvinfo : EIATTR_MIN_STACK_SIZE
	.align		4
.L_5:
        /*0024*/ 	.byte	0x04, 0x12
        /*0026*/ 	.short	(.L_7 - .L_6)
	.align		4
.L_6:
        /*0028*/ 	.word	index@(triton_)
        /*002c*/ 	.word	0x00000000
.L_7:


//--------------------- .nv.info.triton_          --------------------------
	.section	.nv.info.triton_,"",@"SHT_CUDA_INFO"
	.sectionflags	@""
	.align	4


	//----- nvinfo : EIATTR_CUDA_API_VERSION
	.align		4
        /*0000*/ 	.byte	0x04, 0x37
        /*0002*/ 	.short	(.L_9 - .L_8)
.L_8:
        /*0004*/ 	.word	0x0000007c


	//----- nvinfo : EIATTR_SW2861232_WAR
	.align		4
.L_9:
        /*0008*/ 	.byte	0x01, 0x35
	.zero		2


	//----- nvinfo : EIATTR_PARAM_CBANK
	.align		4
        /*000c*/ 	.byte	0x04, 0x0a
        /*000e*/ 	.short	(.L_11 - .L_10)
	.align		4
.L_10:
        /*0010*/ 	.word	index@(.nv.constant0.triton_)
        /*0014*/ 	.short	0x0160
        /*0016*/ 	.short	0x0024


	//----- nvinfo : EIATTR_CBANK_PARAM_SIZE
	.align		4
.L_11:
        /*0018*/ 	.byte	0x03, 0x19
        /*001a*/ 	.short	0x0024


	//----- nvinfo : EIATTR_KPARAM_INFO
	.align		4
        /*001c*/ 	.byte	0x04, 0x17
        /*001e*/ 	.short	(.L_13 - .L_12)
.L_12:
        /*0020*/ 	.word	0x00000000
        /*0024*/ 	.short	0x0004
        /*0026*/ 	.short	0x0020
        /*0028*/ 	.byte	0x00, 0xf0, 0x11, 0x00


	//----- nvinfo : EIATTR_KPARAM_INFO
	.align		4
.L_13:
        /*002c*/ 	.byte	0x04, 0x17
        /*002e*/ 	.short	(.L_15 - .L_14)
.L_14:
        /*0030*/ 	.word	0x00000000
        /*0034*/ 	.short	0x0003
        /*0036*/ 	.short	0x0018
        /*0038*/ 	.byte	0x00, 0xf0, 0x21, 0x00


	//----- nvinfo : EIATTR_KPARAM_INFO
	.align		4
.L_15:
        /*003c*/ 	.byte	0x04, 0x17
        /*003e*/ 	.short	(.L_17 - .L_16)
.L_16:
        /*0040*/ 	.word	0x00000000
        /*0044*/ 	.short	0x0002
        /*0046*/ 	.short	0x0010
        /*0048*/ 	.byte	0x00, 0xf0, 0x21, 0x00


	//----- nvinfo : EIATTR_KPARAM_INFO
	.align		4
.L_17:
        /*004c*/ 	.byte	0x04, 0x17
        /*004e*/ 	.short	(.L_19 - .L_18)
.L_18:
        /*0050*/ 	.word	0x00000000
        /*0054*/ 	.short	0x0001
        /*0056*/ 	.short	0x0008
        /*0058*/ 	.byte	0x00, 0xf0, 0x21, 0x00


	//----- nvinfo : EIATTR_KPARAM_INFO
	.align		4
.L_19:
        /*005c*/ 	.byte	0x04, 0x17
        /*005e*/ 	.short	(.L_21 - .L_20)
.L_20:
        /*0060*/ 	.word	0x00000000
        /*0064*/ 	.short	0x0000
        /*0066*/ 	.short	0x0000
        /*0068*/ 	.byte	0x00, 0xf0, 0x21, 0x00


	//----- nvinfo : EIATTR_MAXREG_COUNT
	.align		4
.L_21:
        /*006c*/ 	.byte	0x03, 0x1b
        /*006e*/ 	.short	0x00ff


	//----- nvinfo : EIATTR_EXIT_INSTR_OFFSETS
	.align		4
        /*0070*/ 	.byte	0x04, 0x1c
        /*0072*/ 	.short	(.L_23 - .L_22)


	//   ....[0]....
.L_22:
        /*0074*/ 	.word	0x00000150


	//   ....[1]....
        /*0078*/ 	.word	0x00000170


	//----- nvinfo : EIATTR_REQNTID
	.align		4
.L_23:
        /*007c*/ 	.byte	0x04, 0x10
        /*007e*/ 	.short	(.L_25 - .L_24)
.L_24:
        /*0080*/ 	.word	0x00000020
        /*0084*/ 	.word	0x00000001
        /*0088*/ 	.word	0x00000001
.L_25:


//--------------------- .nv.callgraph             --------------------------
	.section	.nv.callgraph,"",@"SHT_CUDA_CALLGRAPH"
	.align	4
	.sectionentsize	8
	.align		4
        /*0000*/ 	.word	0x00000000
	.align		4
        /*0004*/ 	.word	0xffffffff
	.align		4
        /*0008*/ 	.word	0x00000000
	.align		4
        /*000c*/ 	.word	0xfffffffe
	.align		4
        /*0010*/ 	.word	0x00000000
	.align		4
        /*0014*/ 	.word	0xfffffffd
	.align		4
        /*0018*/ 	.word	0x00000000
	.align		4
        /*001c*/ 	.word	0xfffffffc


//--------------------- .nv.rel.action            --------------------------
	.section	.nv.rel.action,"",@"SHT_CUDA_RELOCINFO"
	.align	8
	.sectionentsize	8
        /*0000*/ 	.byte	0x73, 0x00, 0x00, 0x00, 0x00, 0x00, 0x00, 0x00, 0x00, 0x00, 0x00, 0x11, 0x25, 0x00, 0x05, 0x36


//--------------------- .nv.constant0.triton_     --------------------------
	.section	.nv.constant0.triton_,"a",@progbits
	.sectionflags	@""
	.align	4
.nv.constant0.triton_:
	.zero		388


//--------------------- .text.triton_             --------------------------
	.section	.text.triton_,"ax",@progbits
	.sectioninfo	@"SHI_REGISTERS=16"
	.align	128
        .global         triton_
        .type           triton_,@function
        .size           triton_,(.L_x_1 - triton_)
        .other          triton_,@"STO_CUDA_ENTRY STV_DEFAULT"
triton_:
.text.triton_:
[----:B------:R-:W-:Y:S02]  /*0000*/  MOV R1, c[0x0][0x28] ;  /* 0x00000a0000017a02 */ /* 0x000fe40000000f00 */
[----:B------:R-:W0:Y:S01]  /*0010*/  S2R R11, SR_TID.X ;  /* 0x00000000000b7919 */ /* 0x000e220000002100 */
[----:B------:R-:W-:Y:S01]  /*0020*/  MOV R13, 0x4 ;  /* 0x00000004000d7802 */ /* 0x000fe20000000f00 */
[----:B------:R-:W-:Y:S01]  /*0030*/  CS2R R8, SRZ ;  /* 0x0000000000087805 */ /* 0x000fe2000001ff00 */
[----:B------:R-:W-:Y:S01]  /*0040*/  ULDC.64 UR4, c[0x0][0x118] ;  /* 0x0000460000047ab9 */ /* 0x000fe20000000a00 */
[----:B------:R-:W1:Y:S01]  /*0050*/  S2R R3, SR_CTAID.X ;  /* 0x0000000000037919 */ /* 0x000e620000002500 */
[----:B------:R-:W-:Y:S02]  /*0060*/  MOV R10, RZ ;  /* 0x000000ff000a7202 */ /* 0x000fe40000000f00 */
[----:B0-----:R-:W-:-:S04]  /*0070*/  LOP3.LUT R0, R11, 0xf, RZ, 0xc0, !PT ;  /* 0x0000000f0b007812 */ /* 0x001fc800078ec0ff */
[----:B-1----:R-:W-:-:S04]  /*0080*/  LEA R0, R3, R0, 0x4 ;  /* 0x0000000003007211 */ /* 0x002fc800078e20ff */
[C---:B------:R-:W-:Y:S01]  /*0090*/  ISETP.GE.AND P0, PT, R0.reuse, 0xa, PT ;  /* 0x0000000a0000780c */ /* 0x040fe20003f06270 */
[----:B------:R-:W-:-:S04]  /*00a0*/  IMAD.WIDE R2, R0, R13, c[0x0][0x160] ;  /* 0x0000580000027625 */ /* 0x000fc800078e020d */
[----:B------:R-:W-:-:S04]  /*00b0*/  IMAD.WIDE R4, R0, R13, c[0x0][0x168] ;  /* 0x00005a0000047625 */ /* 0x000fc800078e020d */
[----:B------:R-:W-:-:S04]  /*00c0*/  IMAD.WIDE R6, R0, R13, c[0x0][0x170] ;  /* 0x00005c0000067625 */ /* 0x000fc800078e020d */
[----:B------:R-:W2:Y:S04]  /*00d0*/  @!P0 LDG.E R8, [R2.64] ;  /* 0x0000000402088981 */ /* 0x000ea8000c1e1900 */
[----:B------:R-:W2:Y:S04]  /*00e0*/  @!P0 LDG.E R9, [R4.64] ;  /* 0x0000000404098981 */ /* 0x000ea8000c1e1900 */
[----:B------:R-:W3:Y:S01]  /*00f0*/  @!P0 LDG.E R10, [R6.64] ;  /* 0x00000004060a8981 */ /* 0x000ee2000c1e1900 */
[----:B------:R-:W-:-:S04]  /*0100*/  LOP3.LUT P0, RZ, R11, 0x10, RZ, 0xc0, !PT ;  /* 0x000000100bff7812 */ /* 0x000fc8000780c0ff */
[C---:B------:R-:W-:Y:S01]  /*0110*/  ISETP.LT.AND P0, PT, R0.reuse, 0xa, !P0 ;  /* 0x0000000a0000780c */ /* 0x040fe20004701270 */
[----:B--2---:R-:W-:Y:S01]  /*0120*/  FADD R11, R9, R8 ;  /* 0x00000008090b7221 */ /* 0x004fe20000000000 */
[----:B------:R-:W-:-:S03]  /*0130*/  IMAD.WIDE R8, R0, R13, c[0x0][0x178] ;  /* 0x00005e0000087625 */ /* 0x000fc600078e020d */
[----:B---3--:R-:W-:-:S08]  /*0140*/  FADD R11, R11, R10 ;  /* 0x0000000a0b0b7221 */ /* 0x008fd00000000000 */
[----:B------:R-:W-:Y:S05]  /*0150*/  @!P0 EXIT ;  /* 0x000000000000894d */ /* 0x000fea0003800000 */
[----:B------:R-:W-:Y:S01]  /*0160*/  STG.E [R8.64], R11 ;  /* 0x0000000b08007986 */ /* 0x000fe2000c101904 */
[----:B------:R-:W-:Y:S05]  /*0170*/  EXIT ;  /* 0x000000000000794d */ /* 0x000fea0003800000 */
.L_x_0:
[----:B------:R-:W-:-:S00]  /*0180*/  BRA `(.L_x_0) ;  /* 0xfffffff000007947 */ /* 0x000fc0000383ffff */
[----:B------:R-:W-:-:S00]  /*0190*/  NOP ;  /* 0x0000000000007918 */ /* 0x000fc00000000000 */
        /* <DEDUP_REMOVED lines=14> */
.L_x_1:
